//
// Generated by NVIDIA NVVM Compiler
//
// Compiler Build ID: CL-36424714
// Cuda compilation tools, release 13.0, V13.0.88
// Based on NVVM 20.0.0
//

.version 9.0
.target sm_100
.address_size 64

	// .globl	_Z3mulPfS_S_i

.visible .entry _Z3mulPfS_S_i(
	.param .u64 .ptr .align 1 _Z3mulPfS_S_i_param_0,
	.param .u64 .ptr .align 1 _Z3mulPfS_S_i_param_1,
	.param .u64 .ptr .align 1 _Z3mulPfS_S_i_param_2,
	.param .u32 _Z3mulPfS_S_i_param_3
)
{
	.reg .pred 	%p<2>;
	.reg .b32 	%r<6>;
	.reg .b32 	%f<4>;
	.reg .b64 	%rd<11>;

	ld.param.u64 	%rd1, [_Z3mulPfS_S_i_param_0];
	ld.param.u64 	%rd2, [_Z3mulPfS_S_i_param_1];
	ld.param.u64 	%rd3, [_Z3mulPfS_S_i_param_2];
	ld.param.u32 	%r2, [_Z3mulPfS_S_i_param_3];
	mov.u32 	%r3, %ctaid.x;
	mov.u32 	%r4, %ntid.x;
	mov.u32 	%r5, %tid.x;
	mad.lo.s32 	%r1, %r3, %r4, %r5;
	setp.ge.s32 	%p1, %r1, %r2;
	@%p1 bra 	$L__BB0_2;
	cvta.to.global.u64 	%rd4, %rd1;
	cvta.to.global.u64 	%rd5, %rd2;
	cvta.to.global.u64 	%rd6, %rd3;
	mul.wide.s32 	%rd7, %r1, 4;
	add.s64 	%rd8, %rd4, %rd7;
	ld.global.f32 	%f1, [%rd8];
	add.s64 	%rd9, %rd5, %rd7;
	ld.global.f32 	%f2, [%rd9];
	mul.f32 	%f3, %f1, %f2;
	add.s64 	%rd10, %rd6, %rd7;
	st.global.f32 	[%rd10], %f3;
$L__BB0_2:
	ret;

}


// ===== COMPILED SASS (sm_100) =====

	.target	sm_100

	.elftype	@"ET_EXEC"


//--------------------- .note.nv.tkinfo           --------------------------
	.section	.note.nv.tkinfo,"",@"SHT_NOTE"
	.sectionflags	@"SHF_NOTE_NV_TKINFO"
	.tkinfo
        /*0018*/ 	.word	0x00000002
        /*0030*/ 	.string	""
        /*0030*/ 	.string	"ptxas"
        /*0030*/ 	.string	"Cuda compilation tools, release 13.0, V13.0.88"
        /*0030*/ 	.string	"Build cuda_13.0.r13.0/compiler.36424714_0"
        /*0030*/ 	.string	"-arch sm_100 -m 64 "



//--------------------- .note.nv.cuinfo           --------------------------
	.section	.note.nv.cuinfo,"",@"SHT_NOTE"
	.sectionflags	@"SHF_NOTE_NV_CUINFO"
        /*0018*/ 	.short	0x0002
        /*001a*/ 	.short	0x0064
        /*001c*/ 	.short	0x0082
	.zero		2


//--------------------- .nv.info                  --------------------------
	.section	.nv.info,"",@"SHT_CUDA_INFO"
	.align	4


	//----- nvinfo : EIATTR_REGCOUNT
	.align		4
        /*0000*/ 	.byte	0x04, 0x2f
        /*0002*/ 	.short	(.L_1 - .L_0)
	.align		4
.L_0:
        /*0004*/ 	.word	index@(_Z3mulPfS_S_i)
        /*0008*/ 	.word	0x0000000c


	//----- nvinfo : EIATTR_FRAME_SIZE
	.align		4
.L_1:
        /*000c*/ 	.byte	0x04, 0x11
        /*000e*/ 	.short	(.L_3 - .L_2)
	.align		4
.L_2:
        /*0010*/ 	.word	index@(_Z3mulPfS_S_i)
        /*0014*/ 	.word	0x00000000


	//----- nvinfo : EIATTR_MIN_STACK_SIZE
	.align		4
.L_3:
        /*0018*/ 	.byte	0x04, 0x12
        /*001a*/ 	.short	(.L_5 - .L_4)
	.align		4
.L_4:
        /*001c*/ 	.word	index@(_Z3mulPfS_S_i)
        /*0020*/ 	.word	0x00000000
.L_5:


//--------------------- .nv.compat                --------------------------
	.section	.nv.compat,"",@"SHT_CUDA_COMPAT_INFO"
	.align	4
        /*0000*/ 	.byte	0x02, 0x09, 0x00, 0x00, 0x02, 0x02, 0x01, 0x00, 0x02, 0x05, 0x05, 0x00, 0x03, 0x07, 0x01, 0x01
        /*0010*/ 	.byte	0x02, 0x03, 0x00, 0x00, 0x02, 0x06, 0x01, 0x00, 0x04, 0x0b, 0x08, 0x00, 0x09, 0x00, 0x00, 0x00
        /*0020*/ 	.byte	0x00, 0x00, 0x00, 0x00


//--------------------- .nv.info._Z3mulPfS_S_i    --------------------------
	.section	.nv.info._Z3mulPfS_S_i,"",@"SHT_CUDA_INFO"
	.sectionflags	@""
	.align	4


	//----- nvinfo : EIATTR_CUDA_API_VERSION
	.align		4
        /*0000*/ 	.byte	0x04, 0x37
        /*0002*/ 	.short	(.L_7 - .L_6)
.L_6:
        /*0004*/ 	.word	0x00000082


	//----- nvinfo : EIATTR_KPARAM_INFO
	.align		4
.L_7:
        /*0008*/ 	.byte	0x04, 0x17
        /*000a*/ 	.short	(.L_9 - .L_8)
.L_8:
        /*000c*/ 	.word	0x00000000
        /*0010*/ 	.short	0x0003
        /*0012*/ 	.short	0x0018
        /*0014*/ 	.byte	0x00, 0xf0, 0x11, 0x00


	//----- nvinfo : EIATTR_KPARAM_INFO
	.align		4
.L_9:
        /*0018*/ 	.byte	0x04, 0x17
        /*001a*/ 	.short	(.L_11 - .L_10)
.L_10:
        /*001c*/ 	.word	0x00000000
        /*0020*/ 	.short	0x0002
        /*0022*/ 	.short	0x0010
        /*0024*/ 	.byte	0x00, 0xf5, 0x21, 0x00


	//----- nvinfo : EIATTR_KPARAM_INFO
	.align		4
.L_11:
        /*0028*/ 	.byte	0x04, 0x17
        /*002a*/ 	.short	(.L_13 - .L_12)
.L_12:
        /*002c*/ 	.word	0x00000000
        /*0030*/ 	.short	0x0001
        /*0032*/ 	.short	0x0008
        /*0034*/ 	.byte	0x00, 0xf5, 0x21, 0x00


	//----- nvinfo : EIATTR_KPARAM_INFO
	.align		4
.L_13:
        /*0038*/ 	.byte	0x04, 0x17
        /*003a*/ 	.short	(.L_15 - .L_14)
.L_14:
        /*003c*/ 	.word	0x00000000
        /*0040*/ 	.short	0x0000
        /*0042*/ 	.short	0x0000
        /*0044*/ 	.byte	0x00, 0xf5, 0x21, 0x00


	//----- nvinfo : EIATTR_SPARSE_MMA_MASK
	.align		4
.L_15:
        /*0048*/ 	.byte	0x03, 0x50
        /*004a*/ 	.short	0x0000


	//----- nvinfo : EIATTR_MAXREG_COUNT
	.align		4
        /*004c*/ 	.byte	0x03, 0x1b
        /*004e*/ 	.short	0x00ff


	//----- nvinfo : EIATTR_MERCURY_ISA_VERSION
	.align		4
        /*0050*/ 	.byte	0x03, 0x5f
        /*0052*/ 	.short	0x0101


	//----- nvinfo : EIATTR_VRC_CTA_INIT_COUNT
	.align		4
        /*0054*/ 	.byte	0x02, 0x4a
	.zero		1
	.zero		1


	//----- nvinfo : EIATTR_EXIT_INSTR_OFFSETS
	.align		4
        /*0058*/ 	.byte	0x04, 0x1c
        /*005a*/ 	.short	(.L_17 - .L_16)


	//   ....[0]....
.L_16:
        /*005c*/ 	.word	0x00000070


	//   ....[1]....
        /*0060*/ 	.word	0x00000130


	//----- nvinfo : EIATTR_CBANK_PARAM_SIZE
	.align		4
.L_17:
        /*0064*/ 	.byte	0x03, 0x19
        /*0066*/ 	.short	0x001c


	//----- nvinfo : EIATTR_PARAM_CBANK
	.align		4
        /*0068*/ 	.byte	0x04, 0x0a
        /*006a*/ 	.short	(.L_19 - .L_18)
	.align		4
.L_18:
        /*006c*/ 	.word	index@(.nv.constant0._Z3mulPfS_S_i)
        /*0070*/ 	.short	0x0380
        /*0072*/ 	.short	0x001c


	//----- nvinfo : EIATTR_SW_WAR
	.align		4
.L_19:
        /*0074*/ 	.byte	0x04, 0x36
        /*0076*/ 	.short	(.L_21 - .L_20)
.L_20:
        /*0078*/ 	.word	0x00000008
.L_21:


//--------------------- .nv.callgraph             --------------------------
	.section	.nv.callgraph,"",@"SHT_CUDA_CALLGRAPH"
	.align	4
	.sectionentsize	8
	.align		4
        /*0000*/ 	.word	0x00000000
	.align		4
        /*0004*/ 	.word	0xffffffff
	.align		4
        /*0008*/ 	.word	0x00000000
	.align		4
        /*000c*/ 	.word	0xfffffffe
	.align		4
        /*0010*/ 	.word	0x00000000
	.align		4
        /*0014*/ 	.word	0xfffffffd
	.align		4
        /*0018*/ 	.word	0x00000000
	.align		4
        /*001c*/ 	.word	0xfffffffc


//--------------------- .text._Z3mulPfS_S_i       --------------------------
	.section	.text._Z3mulPfS_S_i,"ax",@progbits
	.align	128
        .global         _Z3mulPfS_S_i
        .type           _Z3mulPfS_S_i,@function
        .size           _Z3mulPfS_S_i,(.L_x_1 - _Z3mulPfS_S_i)
        .other          _Z3mulPfS_S_i,@"STO_CUDA_ENTRY STV_DEFAULT"
_Z3mulPfS_S_i:
.text._Z3mulPfS_S_i:
[----:B------:R-:W-:Y:S01]  /*0000*/  LDC R1, c[0x0][0x37c] ;  /* 0x0000df00ff017b82 */ /* 0x000fe20000000800 */
[----:B------:R-:W0:Y:S07]  /*0010*/  S2R R0, SR_TID.X ;  /* 0x0000000000007919 */ /* 0x000e2e0000002100 */
[----:B------:R-:W0:Y:S01]  /*0020*/  S2UR UR4, SR_CTAID.X ;  /* 0x00000000000479c3 */ /* 0x000e220000002500 */
[----:B------:R-:W1:Y:S07]  /*0030*/  LDCU UR5, c[0x0][0x398] ;  /* 0x00007300ff0577ac */ /* 0x000e6e0008000800 */
[----:B------:R-:W0:Y:S02]  /*0040*/  LDC R9, c[0x0][0x360] ;  /* 0x0000d800ff097b82 */ /* 0x000e240000000800 */
[----:B0-----:R-:W-:-:S05]  /*0050*/  IMAD R9, R9, UR4, R0 ;  /* 0x0000000409097c24 */ /* 0x001fca000f8e0200 */
[----:B-1----:R-:W-:-:S13]  /*0060*/  ISETP.GE.AND P0, PT, R9, UR5, PT ;  /* 0x0000000509007c0c */ /* 0x002fda000bf06270 */
[----:B------:R-:W-:Y:S05]  /*0070*/  @P0 EXIT ;  /* 0x000000000000094d */ /* 0x000fea0003800000 */
[----:B------:R-:W0:Y:S01]  /*0080*/  LDC.64 R2, c[0x0][0x380] ;  /* 0x0000e000ff027b82 */ /* 0x000e220000000a00 */
[----:B------:R-:W1:Y:S07]  /*0090*/  LDCU.64 UR4, c[0x0][0x358] ;  /* 0x00006b00ff0477ac */ /* 0x000e6e0008000a00 */
[----:B------:R-:W2:Y:S08]  /*00a0*/  LDC.64 R4, c[0x0][0x388] ;  /* 0x0000e200ff047b82 */ /* 0x000eb00000000a00 */
[----:B------:R-:W3:Y:S01]  /*00b0*/  LDC.64 R6, c[0x0][0x390] ;  /* 0x0000e400ff067b82 */ /* 0x000ee20000000a00 */
[----:B0-----:R-:W-:-:S06]  /*00c0*/  IMAD.WIDE R2, R9, 0x4, R2 ;  /* 0x0000000409027825 */ /* 0x001fcc00078e0202 */
[----:B-1----:R-:W4:Y:S01]  /*00d0*/  LDG.E R2, desc[UR4][R2.64] ;  /* 0x0000000402027981 */ /* 0x002f22000c1e1900 */
[----:B--2---:R-:W-:-:S06]  /*00e0*/  IMAD.WIDE R4, R9, 0x4, R4 ;  /* 0x0000000409047825 */ /* 0x004fcc00078e0204 */
[----:B------:R-:W4:Y:S01]  /*00f0*/  LDG.E R5, desc[UR4][R4.64] ;  /* 0x0000000404057981 */ /* 0x000f22000c1e1900 */
[----:B---3--:R-:W-:-:S04]  /*0100*/  IMAD.WIDE R6, R9, 0x4, R6 ;  /* 0x0000000409067825 */ /* 0x008fc800078e0206 */
[----:B----4-:R-:W-:-:S05]  /*0110*/  FMUL R9, R2, R5 ;  /* 0x0000000502097220 */ /* 0x010fca0000400000 */
[----:B------:R-:W-:Y:S01]  /*0120*/  STG.E desc[UR4][R6.64], R9 ;  /* 0x0000000906007986 */ /* 0x000fe2000c101904 */
[----:B------:R-:W-:Y:S05]  /*0130*/  EXIT ;  /* 0x000000000000794d */ /* 0x000fea0003800000 */
.L_x_0:
[----:B------:R-:W-:-:S00]  /*0140*/  BRA `(.L_x_0) ;  /* 0xfffffffc00fc7947 */ /* 0x000fc0000383ffff */
[----:B------:R-:W-:-:S00]  /*0150*/  NOP ;  /* 0x0000000000007918 */ /* 0x000fc00000000000 */
        /* <DEDUP_REMOVED lines=10> */
.L_x_1:


//--------------------- .nv.shared.reserved.0     --------------------------
	.section	.nv.shared.reserved.0,"aw",@nobits
	.weak		__nv_reservedSMEM_offset_0_alias
	.size		__nv_reservedSMEM_offset_0_alias, 0, 64
	.other		__nv_reservedSMEM_offset_0_alias,@"STO_CUDA_RESERVED_SHARED STV_DEFAULT"
__nv_reservedSMEM_offset_0_alias:
	.zero		0
	.zero		64


//--------------------- .nv.constant0._Z3mulPfS_S_i --------------------------
	.section	.nv.constant0._Z3mulPfS_S_i,"a",@progbits
	.sectionflags	@""
	.align	4
.nv.constant0._Z3mulPfS_S_i:
	.zero		924


//--------------------- SYMBOLS --------------------------

	.type		.nv.reservedSmem.offset0,@object
	.size		.nv.reservedSmem.offset0,0x4
